//
// Generated by NVIDIA NVVM Compiler
//
// Compiler Build ID: CL-36424714
// Cuda compilation tools, release 13.0, V13.0.88
// Based on NVVM 20.0.0
//

.version 9.0
.target sm_100
.address_size 64

	// .globl	_Z15recordTimestampPy

.visible .entry _Z15recordTimestampPy(
	.param .u64 .ptr .align 1 _Z15recordTimestampPy_param_0
)
{
	.reg .b64 	%rd<4>;

	ld.param.u64 	%rd2, [_Z15recordTimestampPy_param_0];
	cvta.to.global.u64 	%rd3, %rd2;
	// begin inline asm
	mov.u64 %rd1, %globaltimer;
	// end inline asm
	st.global.u64 	[%rd3], %rd1;
	ret;

}
	// .globl	_Z28compareAndFindMaxErrorKernelPKfS0_Pfm
.visible .entry _Z28compareAndFindMaxErrorKernelPKfS0_Pfm(
	.param .u64 .ptr .align 1 _Z28compareAndFindMaxErrorKernelPKfS0_Pfm_param_0,
	.param .u64 .ptr .align 1 _Z28compareAndFindMaxErrorKernelPKfS0_Pfm_param_1,
	.param .u64 .ptr .align 1 _Z28compareAndFindMaxErrorKernelPKfS0_Pfm_param_2,
	.param .u64 _Z28compareAndFindMaxErrorKernelPKfS0_Pfm_param_3
)
{
	.reg .pred 	%p<5>;
	.reg .b32 	%r<10>;
	.reg .b32 	%f<9>;
	.reg .b64 	%rd<16>;

	ld.param.u64 	%rd8, [_Z28compareAndFindMaxErrorKernelPKfS0_Pfm_param_0];
	ld.param.u64 	%rd9, [_Z28compareAndFindMaxErrorKernelPKfS0_Pfm_param_1];
	ld.param.u64 	%rd11, [_Z28compareAndFindMaxErrorKernelPKfS0_Pfm_param_2];
	ld.param.u64 	%rd10, [_Z28compareAndFindMaxErrorKernelPKfS0_Pfm_param_3];
	cvta.to.global.u64 	%rd1, %rd11;
	mov.u32 	%r3, %ctaid.x;
	mov.u32 	%r1, %ntid.x;
	mov.u32 	%r4, %tid.x;
	mad.lo.s32 	%r5, %r3, %r1, %r4;
	cvt.u64.u32 	%rd15, %r5;
	setp.le.u64 	%p1, %rd10, %rd15;
	@%p1 bra 	$L__BB1_6;
	mov.u32 	%r6, %nctaid.x;
	mul.lo.s32 	%r7, %r6, %r1;
	cvt.u64.u32 	%rd3, %r7;
	cvta.to.global.u64 	%rd4, %rd8;
	cvta.to.global.u64 	%rd5, %rd9;
$L__BB1_2:
	shl.b64 	%rd12, %rd15, 2;
	add.s64 	%rd13, %rd4, %rd12;
	ld.global.f32 	%f5, [%rd13];
	add.s64 	%rd14, %rd5, %rd12;
	ld.global.f32 	%f6, [%rd14];
	sub.f32 	%f7, %f5, %f6;
	abs.f32 	%f1, %f7;
	ld.global.f32 	%f8, [%rd1];
	mov.b32 	%r2, %f1;
$L__BB1_3:
	setp.leu.f32 	%p2, %f1, %f8;
	@%p2 bra 	$L__BB1_5;
	mov.b32 	%r8, %f8;
	atom.relaxed.global.cas.b32 	%r9, [%rd1], %r8, %r2;
	mov.b32 	%f4, %r9;
	setp.neu.f32 	%p3, %f8, %f4;
	mov.f32 	%f8, %f4;
	@%p3 bra 	$L__BB1_3;
$L__BB1_5:
	add.s64 	%rd15, %rd15, %rd3;
	setp.lt.u64 	%p4, %rd15, %rd10;
	@%p4 bra 	$L__BB1_2;
$L__BB1_6:
	ret;

}


// ===== COMPILED SASS (sm_100) =====

	.target	sm_100

	.elftype	@"ET_EXEC"


//--------------------- .note.nv.tkinfo           --------------------------
	.section	.note.nv.tkinfo,"",@"SHT_NOTE"
	.sectionflags	@"SHF_NOTE_NV_TKINFO"
	.tkinfo
        /*0018*/ 	.word	0x00000002
        /*0030*/ 	.string	""
        /*0030*/ 	.string	"ptxas"
        /*0030*/ 	.string	"Cuda compilation tools, release 13.0, V13.0.88"
        /*0030*/ 	.string	"Build cuda_13.0.r13.0/compiler.36424714_0"
        /*0030*/ 	.string	"-arch sm_100 -m 64 "



//--------------------- .note.nv.cuinfo           --------------------------
	.section	.note.nv.cuinfo,"",@"SHT_NOTE"
	.sectionflags	@"SHF_NOTE_NV_CUINFO"
        /*0018*/ 	.short	0x0002
        /*001a*/ 	.short	0x0064
        /*001c*/ 	.short	0x0082
	.zero		2


//--------------------- .nv.info                  --------------------------
	.section	.nv.info,"",@"SHT_CUDA_INFO"
	.align	4


	//----- nvinfo : EIATTR_REGCOUNT
	.align		4
        /*0000*/ 	.byte	0x04, 0x2f
        /*0002*/ 	.short	(.L_1 - .L_0)
	.align		4
.L_0:
        /*0004*/ 	.word	index@(_Z15recordTimestampPy)
        /*0008*/ 	.word	0x00000008


	//----- nvinfo : EIATTR_FRAME_SIZE
	.align		4
.L_1:
        /*000c*/ 	.byte	0x04, 0x11
        /*000e*/ 	.short	(.L_3 - .L_2)
	.align		4
.L_2:
        /*0010*/ 	.word	index@(_Z15recordTimestampPy)
        /*0014*/ 	.word	0x00000000


	//----- nvinfo : EIATTR_REGCOUNT
	.align		4
.L_3:
        /*0018*/ 	.byte	0x04, 0x2f
        /*001a*/ 	.short	(.L_5 - .L_4)
	.align		4
.L_4:
        /*001c*/ 	.word	index@(_Z28compareAndFindMaxErrorKernelPKfS0_Pfm)
        /*0020*/ 	.word	0x00000010


	//----- nvinfo : EIATTR_FRAME_SIZE
	.align		4
.L_5:
        /*0024*/ 	.byte	0x04, 0x11
        /*0026*/ 	.short	(.L_7 - .L_6)
	.align		4
.L_6:
        /*0028*/ 	.word	index@(_Z28compareAndFindMaxErrorKernelPKfS0_Pfm)
        /*002c*/ 	.word	0x00000000


	//----- nvinfo : EIATTR_MIN_STACK_SIZE
	.align		4
.L_7:
        /*0030*/ 	.byte	0x04, 0x12
        /*0032*/ 	.short	(.L_9 - .L_8)
	.align		4
.L_8:
        /*0034*/ 	.word	index@(_Z28compareAndFindMaxErrorKernelPKfS0_Pfm)
        /*0038*/ 	.word	0x00000000


	//----- nvinfo : EIATTR_MIN_STACK_SIZE
	.align		4
.L_9:
        /*003c*/ 	.byte	0x04, 0x12
        /*003e*/ 	.short	(.L_11 - .L_10)
	.align		4
.L_10:
        /*0040*/ 	.word	index@(_Z15recordTimestampPy)
        /*0044*/ 	.word	0x00000000
.L_11:


//--------------------- .nv.compat                --------------------------
	.section	.nv.compat,"",@"SHT_CUDA_COMPAT_INFO"
	.align	4
        /*0000*/ 	.byte	0x02, 0x09, 0x00, 0x00, 0x02, 0x02, 0x01, 0x00, 0x02, 0x05, 0x05, 0x00, 0x03, 0x07, 0x01, 0x01
        /*0010*/ 	.byte	0x02, 0x03, 0x00, 0x00, 0x02, 0x06, 0x01, 0x00, 0x04, 0x0b, 0x08, 0x00, 0x09, 0x00, 0x00, 0x00
        /*0020*/ 	.byte	0x00, 0x00, 0x00, 0x00


//--------------------- .nv.info._Z28compareAndFindMaxErrorKernelPKfS0_Pfm --------------------------
	.section	.nv.info._Z28compareAndFindMaxErrorKernelPKfS0_Pfm,"",@"SHT_CUDA_INFO"
	.sectionflags	@""
	.align	4


	//----- nvinfo : EIATTR_CUDA_API_VERSION
	.align		4
        /*0000*/ 	.byte	0x04, 0x37
        /*0002*/ 	.short	(.L_13 - .L_12)
.L_12:
        /*0004*/ 	.word	0x00000082


	//----- nvinfo : EIATTR_KPARAM_INFO
	.align		4
.L_13:
        /*0008*/ 	.byte	0x04, 0x17
        /*000a*/ 	.short	(.L_15 - .L_14)
.L_14:
        /*000c*/ 	.word	0x00000000
        /*0010*/ 	.short	0x0003
        /*0012*/ 	.short	0x0018
        /*0014*/ 	.byte	0x00, 0xf0, 0x21, 0x00


	//----- nvinfo : EIATTR_KPARAM_INFO
	.align		4
.L_15:
        /*0018*/ 	.byte	0x04, 0x17
        /*001a*/ 	.short	(.L_17 - .L_16)
.L_16:
        /*001c*/ 	.word	0x00000000
        /*0020*/ 	.short	0x0002
        /*0022*/ 	.short	0x0010
        /*0024*/ 	.byte	0x00, 0xf5, 0x21, 0x00


	//----- nvinfo : EIATTR_KPARAM_INFO
	.align		4
.L_17:
        /*0028*/ 	.byte	0x04, 0x17
        /*002a*/ 	.short	(.L_19 - .L_18)
.L_18:
        /*002c*/ 	.word	0x00000000
        /*0030*/ 	.short	0x0001
        /*0032*/ 	.short	0x0008
        /*0034*/ 	.byte	0x00, 0xf5, 0x21, 0x00


	//----- nvinfo : EIATTR_KPARAM_INFO
	.align		4
.L_19:
        /*0038*/ 	.byte	0x04, 0x17
        /*003a*/ 	.short	(.L_21 - .L_20)
.L_20:
        /*003c*/ 	.word	0x00000000
        /*0040*/ 	.short	0x0000
        /*0042*/ 	.short	0x0000
        /*0044*/ 	.byte	0x00, 0xf5, 0x21, 0x00


	//----- nvinfo : EIATTR_SPARSE_MMA_MASK
	.align		4
.L_21:
        /*0048*/ 	.byte	0x03, 0x50
        /*004a*/ 	.short	0x0000


	//----- nvinfo : EIATTR_MAXREG_COUNT
	.align		4
        /*004c*/ 	.byte	0x03, 0x1b
        /*004e*/ 	.short	0x00ff


	//----- nvinfo : EIATTR_MERCURY_ISA_VERSION
	.align		4
        /*0050*/ 	.byte	0x03, 0x5f
        /*0052*/ 	.short	0x0101


	//----- nvinfo : EIATTR_VRC_CTA_INIT_COUNT
	.align		4
        /*0054*/ 	.byte	0x02, 0x4a
	.zero		1
	.zero		1


	//----- nvinfo : EIATTR_EXIT_INSTR_OFFSETS
	.align		4
        /*0058*/ 	.byte	0x04, 0x1c
        /*005a*/ 	.short	(.L_23 - .L_22)


	//   ....[0]....
.L_22:
        /*005c*/ 	.word	0x00000080


	//   ....[1]....
        /*0060*/ 	.word	0x000002a0


	//----- nvinfo : EIATTR_CRS_STACK_SIZE
	.align		4
.L_23:
        /*0064*/ 	.byte	0x04, 0x1e
        /*0066*/ 	.short	(.L_25 - .L_24)
.L_24:
        /*0068*/ 	.word	0x00000000


	//----- nvinfo : EIATTR_CBANK_PARAM_SIZE
	.align		4
.L_25:
        /*006c*/ 	.byte	0x03, 0x19
        /*006e*/ 	.short	0x0020


	//----- nvinfo : EIATTR_PARAM_CBANK
	.align		4
        /*0070*/ 	.byte	0x04, 0x0a
        /*0072*/ 	.short	(.L_27 - .L_26)
	.align		4
.L_26:
        /*0074*/ 	.word	index@(.nv.constant0._Z28compareAndFindMaxErrorKernelPKfS0_Pfm)
        /*0078*/ 	.short	0x0380
        /*007a*/ 	.short	0x0020


	//----- nvinfo : EIATTR_SW_WAR
	.align		4
.L_27:
        /*007c*/ 	.byte	0x04, 0x36
        /*007e*/ 	.short	(.L_29 - .L_28)
.L_28:
        /*0080*/ 	.word	0x00000008
.L_29:


//--------------------- .nv.info._Z15recordTimestampPy --------------------------
	.section	.nv.info._Z15recordTimestampPy,"",@"SHT_CUDA_INFO"
	.sectionflags	@""
	.align	4


	//----- nvinfo : EIATTR_CUDA_API_VERSION
	.align		4
        /*0000*/ 	.byte	0x04, 0x37
        /*0002*/ 	.short	(.L_31 - .L_30)
.L_30:
        /*0004*/ 	.word	0x00000082


	//----- nvinfo : EIATTR_KPARAM_INFO
	.align		4
.L_31:
        /*0008*/ 	.byte	0x04, 0x17
        /*000a*/ 	.short	(.L_33 - .L_32)
.L_32:
        /*000c*/ 	.word	0x00000000
        /*0010*/ 	.short	0x0000
        /*0012*/ 	.short	0x0000
        /*0014*/ 	.byte	0x00, 0xf5, 0x21, 0x00


	//----- nvinfo : EIATTR_SPARSE_MMA_MASK
	.align		4
.L_33:
        /*0018*/ 	.byte	0x03, 0x50
        /*001a*/ 	.short	0x0000


	//----- nvinfo : EIATTR_MAXREG_COUNT
	.align		4
        /*001c*/ 	.byte	0x03, 0x1b
        /*001e*/ 	.short	0x00ff


	//----- nvinfo : EIATTR_MERCURY_ISA_VERSION
	.align		4
        /*0020*/ 	.byte	0x03, 0x5f
        /*0022*/ 	.short	0x0101


	//----- nvinfo : EIATTR_VRC_CTA_INIT_COUNT
	.align		4
        /*0024*/ 	.byte	0x02, 0x4a
	.zero		1
	.zero		1


	//----- nvinfo : EIATTR_EXIT_INSTR_OFFSETS
	.align		4
        /*0028*/ 	.byte	0x04, 0x1c
        /*002a*/ 	.short	(.L_35 - .L_34)


	//   ....[0]....
.L_34:
        /*002c*/ 	.word	0x00000060


	//----- nvinfo : EIATTR_CBANK_PARAM_SIZE
	.align		4
.L_35:
        /*0030*/ 	.byte	0x03, 0x19
        /*0032*/ 	.short	0x0008


	//----- nvinfo : EIATTR_PARAM_CBANK
	.align		4
        /*0034*/ 	.byte	0x04, 0x0a
        /*0036*/ 	.short	(.L_37 - .L_36)
	.align		4
.L_36:
        /*0038*/ 	.word	index@(.nv.constant0._Z15recordTimestampPy)
        /*003c*/ 	.short	0x0380
        /*003e*/ 	.short	0x0008


	//----- nvinfo : EIATTR_SW_WAR
	.align		4
.L_37:
        /*0040*/ 	.byte	0x04, 0x36
        /*0042*/ 	.short	(.L_39 - .L_38)
.L_38:
        /*0044*/ 	.word	0x00000008
.L_39:


//--------------------- .nv.callgraph             --------------------------
	.section	.nv.callgraph,"",@"SHT_CUDA_CALLGRAPH"
	.align	4
	.sectionentsize	8
	.align		4
        /*0000*/ 	.word	0x00000000
	.align		4
        /*0004*/ 	.word	0xffffffff
	.align		4
        /*0008*/ 	.word	0x00000000
	.align		4
        /*000c*/ 	.word	0xfffffffe
	.align		4
        /*0010*/ 	.word	0x00000000
	.align		4
        /*0014*/ 	.word	0xfffffffd
	.align		4
        /*0018*/ 	.word	0x00000000
	.align		4
        /*001c*/ 	.word	0xfffffffc


//--------------------- .text._Z28compareAndFindMaxErrorKernelPKfS0_Pfm --------------------------
	.section	.text._Z28compareAndFindMaxErrorKernelPKfS0_Pfm,"ax",@progbits
	.align	128
        .global         _Z28compareAndFindMaxErrorKernelPKfS0_Pfm
        .type           _Z28compareAndFindMaxErrorKernelPKfS0_Pfm,@function
        .size           _Z28compareAndFindMaxErrorKernelPKfS0_Pfm,(.L_x_6 - _Z28compareAndFindMaxErrorKernelPKfS0_Pfm)
        .other          _Z28compareAndFindMaxErrorKernelPKfS0_Pfm,@"STO_CUDA_ENTRY STV_DEFAULT"
_Z28compareAndFindMaxErrorKernelPKfS0_Pfm:
.text._Z28compareAndFindMaxErrorKernelPKfS0_Pfm:
[----:B------:R-:W-:Y:S01]  /*0000*/  LDC R1, c[0x0][0x37c] ;  /* 0x0000df00ff017b82 */ /* 0x000fe20000000800 */
[----:B------:R-:W0:Y:S07]  /*0010*/  S2R R3, SR_TID.X ;  /* 0x0000000000037919 */ /* 0x000e2e0000002100 */
[----:B------:R-:W0:Y:S01]  /*0020*/  S2UR UR4, SR_CTAID.X ;  /* 0x00000000000479c3 */ /* 0x000e220000002500 */
[----:B------:R-:W1:Y:S07]  /*0030*/  LDCU.64 UR6, c[0x0][0x398] ;  /* 0x00007300ff0677ac */ /* 0x000e6e0008000a00 */
[----:B------:R-:W0:Y:S02]  /*0040*/  LDC R2, c[0x0][0x360] ;  /* 0x0000d800ff027b82 */ /* 0x000e240000000800 */
[----:B0-----:R-:W-:-:S05]  /*0050*/  IMAD R0, R2, UR4, R3 ;  /* 0x0000000402007c24 */ /* 0x001fca000f8e0203 */
[----:B-1----:R-:W-:-:S04]  /*0060*/  ISETP.GE.U32.AND P0, PT, R0, UR6, PT ;  /* 0x0000000600007c0c */ /* 0x002fc8000bf06070 */
[----:B------:R-:W-:-:S13]  /*0070*/  ISETP.GE.U32.AND.EX P0, PT, RZ, UR7, PT, P0 ;  /* 0x00000007ff007c0c */ /* 0x000fda000bf06100 */
[----:B------:R-:W-:Y:S05]  /*0080*/  @P0 EXIT ;  /* 0x000000000000094d */ /* 0x000fea0003800000 */
[----:B------:R-:W0:Y:S01]  /*0090*/  LDCU UR4, c[0x0][0x370] ;  /* 0x00006e00ff0477ac */ /* 0x000e220008000800 */
[----:B------:R-:W-:Y:S02]  /*00a0*/  IMAD.MOV.U32 R11, RZ, RZ, R0 ;  /* 0x000000ffff0b7224 */ /* 0x000fe400078e0000 */
[----:B------:R-:W-:Y:S01]  /*00b0*/  IMAD.MOV.U32 R10, RZ, RZ, RZ ;  /* 0x000000ffff0a7224 */ /* 0x000fe200078e00ff */
[----:B------:R-:W1:Y:S01]  /*00c0*/  LDCU.64 UR6, c[0x0][0x358] ;  /* 0x00006b00ff0677ac */ /* 0x000e620008000a00 */
[----:B0-----:R-:W-:-:S07]  /*00d0*/  IMAD R0, R2, UR4, RZ ;  /* 0x0000000402007c24 */ /* 0x001fce000f8e02ff */
.L_x_3:
[----:B------:R-:W0:Y:S01]  /*00e0*/  LDCU.128 UR8, c[0x0][0x380] ;  /* 0x00007000ff0877ac */ /* 0x000e220008000c00 */
[C---:B------:R-:W-:Y:S01]  /*00f0*/  IMAD.SHL.U32 R6, R11.reuse, 0x4, RZ ;  /* 0x000000040b067824 */ /* 0x040fe200078e00ff */
[----:B------:R-:W1:Y:S01]  /*0100*/  LDC.64 R2, c[0x0][0x390] ;  /* 0x0000e400ff027b82 */ /* 0x000e620000000a00 */
[----:B------:R-:W-:Y:S01]  /*0110*/  SHF.L.U64.HI R7, R11, 0x2, R10 ;  /* 0x000000020b077819 */ /* 0x000fe2000001020a */
[----:B------:R-:W2:Y:S02]  /*0120*/  LDCU.64 UR4, c[0x0][0x398] ;  /* 0x00007300ff0477ac */ /* 0x000ea40008000a00 */
[C---:B0-----:R-:W-:Y:S02]  /*0130*/  IADD3 R4, P0, PT, R6.reuse, UR8, RZ ;  /* 0x0000000806047c10 */ /* 0x041fe4000ff1e0ff */
[----:B------:R-:W-:Y:S02]  /*0140*/  IADD3 R6, P1, PT, R6, UR10, RZ ;  /* 0x0000000a06067c10 */ /* 0x000fe4000ff3e0ff */
[----:B------:R-:W-:-:S02]  /*0150*/  IADD3.X R5, PT, PT, R7, UR9, RZ, P0, !PT ;  /* 0x0000000907057c10 */ /* 0x000fc400087fe4ff */
[----:B------:R-:W-:Y:S01]  /*0160*/  IADD3.X R7, PT, PT, R7, UR11, RZ, P1, !PT ;  /* 0x0000000b07077c10 */ /* 0x000fe20008ffe4ff */
[----:B-1----:R0:W5:Y:S04]  /*0170*/  LDG.E R8, desc[UR6][R2.64] ;  /* 0x0000000602087981 */ /* 0x002168000c1e1900 */
[----:B------:R-:W3:Y:S04]  /*0180*/  LDG.E R4, desc[UR6][R4.64] ;  /* 0x0000000604047981 */ /* 0x000ee8000c1e1900 */
[----:B------:R-:W3:Y:S01]  /*0190*/  LDG.E R7, desc[UR6][R6.64] ;  /* 0x0000000606077981 */ /* 0x000ee2000c1e1900 */
[----:B------:R-:W-:Y:S01]  /*01a0*/  IADD3 R11, P0, PT, R0, R11, RZ ;  /* 0x0000000b000b7210 */ /* 0x000fe20007f1e0ff */
[----:B------:R-:W-:Y:S04]  /*01b0*/  BSSY B0, `(.L_x_0) ;  /* 0x000000d000007945 */ /* 0x000fe80003800000 */
[----:B------:R-:W-:Y:S01]  /*01c0*/  IMAD.X R10, RZ, RZ, R10, P0 ;  /* 0x000000ffff0a7224 */ /* 0x000fe200000e060a */
[----:B--2---:R-:W-:-:S04]  /*01d0*/  ISETP.GE.U32.AND P0, PT, R11, UR4, PT ;  /* 0x000000040b007c0c */ /* 0x004fc8000bf06070 */
[----:B------:R-:W-:Y:S01]  /*01e0*/  ISETP.GE.U32.AND.EX P0, PT, R10, UR5, PT, P0 ;  /* 0x000000050a007c0c */ /* 0x000fe2000bf06100 */
[----:B---3--:R-:W-:-:S04]  /*01f0*/  FADD R13, R4, -R7 ;  /* 0x80000007040d7221 */ /* 0x008fc80000000000 */
[----:B0-----:R-:W-:-:S08]  /*0200*/  FADD R9, |R13|, -RZ ;  /* 0x800000ff0d097221 */ /* 0x001fd00000000200 */
.L_x_2:
[----:B-----5:R-:W-:Y:S01]  /*0210*/  FSETP.GT.AND P1, PT, |R13|, R8, PT ;  /* 0x000000080d00720b */ /* 0x020fe20003f24200 */
[----:B------:R-:W-:-:S12]  /*0220*/  YIELD ;  /* 0x0000000000007946 */ /* 0x000fd80003800000 */
[----:B------:R-:W-:Y:S05]  /*0230*/  @!P1 BRA `(.L_x_1) ;  /* 0x0000000000109947 */ /* 0x000fea0003800000 */
[----:B------:R-:W2:Y:S02]  /*0240*/  ATOMG.E.CAS.STRONG.GPU PT, R5, [R2], R8, R9 ;  /* 0x00000008020573a9 */ /* 0x000ea400001ee109 */
[----:B--2---:R-:W-:Y:S01]  /*0250*/  FSETP.NEU.AND P1, PT, R8, R5, PT ;  /* 0x000000050800720b */ /* 0x004fe20003f2d000 */
[----:B------:R-:W-:-:S12]  /*0260*/  IMAD.MOV.U32 R8, RZ, RZ, R5 ;  /* 0x000000ffff087224 */ /* 0x000fd800078e0005 */
[----:B------:R-:W-:Y:S05]  /*0270*/  @P1 BRA `(.L_x_2) ;  /* 0xfffffffc00e41947 */ /* 0x000fea000383ffff */
.L_x_1:
[----:B------:R-:W-:Y:S05]  /*0280*/  BSYNC B0 ;  /* 0x0000000000007941 */ /* 0x000fea0003800000 */
.L_x_0:
[----:B------:R-:W-:Y:S05]  /*0290*/  @!P0 BRA `(.L_x_3) ;  /* 0xfffffffc00908947 */ /* 0x000fea000383ffff */
[----:B------:R-:W-:Y:S05]  /*02a0*/  EXIT ;  /* 0x000000000000794d */ /* 0x000fea0003800000 */
.L_x_4:
[----:B------:R-:W-:-:S00]  /*02b0*/  BRA `(.L_x_4) ;  /* 0xfffffffc00fc7947 */ /* 0x000fc0000383ffff */
[----:B------:R-:W-:-:S00]  /*02c0*/  NOP ;  /* 0x0000000000007918 */ /* 0x000fc00000000000 */
        /* <DEDUP_REMOVED lines=11> */
.L_x_6:


//--------------------- .text._Z15recordTimestampPy --------------------------
	.section	.text._Z15recordTimestampPy,"ax",@progbits
	.align	128
        .global         _Z15recordTimestampPy
        .type           _Z15recordTimestampPy,@function
        .size           _Z15recordTimestampPy,(.L_x_7 - _Z15recordTimestampPy)
        .other          _Z15recordTimestampPy,@"STO_CUDA_ENTRY STV_DEFAULT"
_Z15recordTimestampPy:
.text._Z15recordTimestampPy:
[----:B------:R-:W-:Y:S01]  /*0000*/  LDC R1, c[0x0][0x37c] ;  /* 0x0000df00ff017b82 */ /* 0x000fe20000000800 */
[----:B------:R-:W0:Y:S01]  /*0010*/  LDCU.64 UR4, c[0x0][0x358] ;  /* 0x00006b00ff0477ac */ /* 0x000e220008000a00 */
[----:B------:R-:W-:Y:S01]  /*0020*/  NOP ;  /* 0x0000000000007918 */ /* 0x000fe20000000000 */
[----:B------:R-:W-:-:S05]  /*0030*/  CS2R R4, SR_GLOBALTIMERLO ;  /* 0x0000000000047805 */ /* 0x000fca0000015200 */
[----:B------:R-:W0:Y:S02]  /*0040*/  LDC.64 R2, c[0x0][0x380] ;  /* 0x0000e000ff027b82 */ /* 0x000e240000000a00 */
[----:B0-----:R-:W-:Y:S01]  /*0050*/  STG.E.64 desc[UR4][R2.64], R4 ;  /* 0x0000000402007986 */ /* 0x001fe2000c101b04 */
[----:B------:R-:W-:Y:S05]  /*0060*/  EXIT ;  /* 0x000000000000794d */ /* 0x000fea0003800000 */
.L_x_5:
        /* <DEDUP_REMOVED lines=9> */
.L_x_7:


//--------------------- .nv.shared.reserved.0     --------------------------
	.section	.nv.shared.reserved.0,"aw",@nobits
	.weak		__nv_reservedSMEM_offset_0_alias
	.size		__nv_reservedSMEM_offset_0_alias, 0, 64
	.other		__nv_reservedSMEM_offset_0_alias,@"STO_CUDA_RESERVED_SHARED STV_DEFAULT"
__nv_reservedSMEM_offset_0_alias:
	.zero		0
	.zero		64


//--------------------- .nv.constant0._Z28compareAndFindMaxErrorKernelPKfS0_Pfm --------------------------
	.section	.nv.constant0._Z28compareAndFindMaxErrorKernelPKfS0_Pfm,"a",@progbits
	.sectionflags	@""
	.align	4
.nv.constant0._Z28compareAndFindMaxErrorKernelPKfS0_Pfm:
	.zero		928


//--------------------- .nv.constant0._Z15recordTimestampPy --------------------------
	.section	.nv.constant0._Z15recordTimestampPy,"a",@progbits
	.sectionflags	@""
	.align	4
.nv.constant0._Z15recordTimestampPy:
	.zero		904


//--------------------- SYMBOLS --------------------------

	.type		.nv.reservedSmem.offset0,@object
	.size		.nv.reservedSmem.offset0,0x4
